	.headerflags	@"EF_CUDA_TEXMODE_UNIFIED EF_CUDA_64BIT_ADDRESS EF_CUDA_ACCELERATORS EF_CUDA_SM90 EF_CUDA_VIRTUAL_SM(EF_CUDA_SM90)"
	.elftype	@"ET_EXEC"


//--------------------- .nv.info                  --------------------------
	.section	.nv.info,"",@"SHT_CUDA_INFO"
	.align	4


	//----- nvinfo : EIATTR_REGCOUNT
	.align		4
        /*0000*/ 	.byte	0x04, 0x2f
        /*0002*/ 	.short	(.L_3 - .L_2)
	.align		4
.L_2:
        /*0004*/ 	.word	index@(triton_poi_fused__native_batch_norm_legit_no_training__prelu_kernel_6)
        /*0008*/ 	.word	0x0000001c


	//----- nvinfo : EIATTR_MIN_STACK_SIZE
	.align		4
.L_3:
        /*000c*/ 	.byte	0x04, 0x12
        /*000e*/ 	.short	(.L_5 - .L_4)
	.align		4
.L_4:
        /*0010*/ 	.word	index@(triton_poi_fused__native_batch_norm_legit_no_training__prelu_kernel_6)
        /*0014*/ 	.word	0x00000000


	//----- nvinfo : EIATTR_FRAME_SIZE
	.align		4
.L_5:
        /*0018*/ 	.byte	0x04, 0x11
        /*001a*/ 	.short	(.L_7 - .L_6)
	.align		4
.L_6:
        /*001c*/ 	.word	index@(triton_poi_fused__native_batch_norm_legit_no_training__prelu_kernel_6)
        /*0020*/ 	.word	0x00000000


	//----- nvinfo : EIATTR_MIN_STACK_SIZE
	.align		4
.L_7:
        /*0024*/ 	.byte	0x04, 0x12
        /*0026*/ 	.short	(.L_9 - .L_8)
	.align		4
.L_8:
        /*0028*/ 	.word	index@(triton_poi_fused__native_batch_norm_legit_no_training__prelu_kernel_6)
        /*002c*/ 	.word	0x00000000
.L_9:


//--------------------- .nv.info.triton_poi_fused__native_batch_norm_legit_no_training__prelu_kernel_6 --------------------------
	.section	.nv.info.triton_poi_fused__native_batch_norm_legit_no_training__prelu_kernel_6,"",@"SHT_CUDA_INFO"
	.sectionflags	@""
	.align	4


	//----- nvinfo : EIATTR_CUDA_API_VERSION
	.align		4
        /*0000*/ 	.byte	0x04, 0x37
        /*0002*/ 	.short	(.L_11 - .L_10)
.L_10:
        /*0004*/ 	.word	0x0000007c


	//----- nvinfo : EIATTR_KPARAM_INFO
	.align		4
.L_11:
        /*0008*/ 	.byte	0x04, 0x17
        /*000a*/ 	.short	(.L_13 - .L_12)
.L_12:
        /*000c*/ 	.word	0x00000000
        /*0010*/ 	.short	0x000c
        /*0012*/ 	.short	0x0060
        /*0014*/ 	.byte	0x00, 0xf0, 0x11, 0x00


	//----- nvinfo : EIATTR_KPARAM_INFO
	.align		4
.L_13:
        /*0018*/ 	.byte	0x04, 0x17
        /*001a*/ 	.short	(.L_15 - .L_14)
.L_14:
        /*001c*/ 	.word	0x00000000
        /*0020*/ 	.short	0x000b
        /*0022*/ 	.short	0x0058
        /*0024*/ 	.byte	0x00, 0xf4, 0x21, 0x00


	//----- nvinfo : EIATTR_KPARAM_INFO
	.align		4
.L_15:
        /*0028*/ 	.byte	0x04, 0x17
        /*002a*/ 	.short	(.L_17 - .L_16)
.L_16:
        /*002c*/ 	.word	0x00000000
        /*0030*/ 	.short	0x000a
        /*0032*/ 	.short	0x0050
        /*0034*/ 	.byte	0x00, 0xf4, 0x21, 0x00


	//----- nvinfo : EIATTR_KPARAM_INFO
	.align		4
.L_17:
        /*0038*/ 	.byte	0x04, 0x17
        /*003a*/ 	.short	(.L_19 - .L_18)
.L_18:
        /*003c*/ 	.word	0x00000000
        /*0040*/ 	.short	0x0009
        /*0042*/ 	.short	0x0048
        /*0044*/ 	.byte	0x00, 0xf4, 0x21, 0x00


	//----- nvinfo : EIATTR_KPARAM_INFO
	.align		4
.L_19:
        /*0048*/ 	.byte	0x04, 0x17
        /*004a*/ 	.short	(.L_21 - .L_20)
.L_20:
        /*004c*/ 	.word	0x00000000
        /*0050*/ 	.short	0x0008
        /*0052*/ 	.short	0x0040
        /*0054*/ 	.byte	0x00, 0xf4, 0x21, 0x00


	//----- nvinfo : EIATTR_KPARAM_INFO
	.align		4
.L_21:
        /*0058*/ 	.byte	0x04, 0x17
        /*005a*/ 	.short	(.L_23 - .L_22)
.L_22:
        /*005c*/ 	.word	0x00000000
        /*0060*/ 	.short	0x0007
        /*0062*/ 	.short	0x0038
        /*0064*/ 	.byte	0x00, 0xf4, 0x21, 0x00


	//----- nvinfo : EIATTR_KPARAM_INFO
	.align		4
.L_23:
        /*0068*/ 	.byte	0x04, 0x17
        /*006a*/ 	.short	(.L_25 - .L_24)
.L_24:
        /*006c*/ 	.word	0x00000000
        /*0070*/ 	.short	0x0006
        /*0072*/ 	.short	0x0030
        /*0074*/ 	.byte	0x00, 0xf4, 0x21, 0x00


	//----- nvinfo : EIATTR_KPARAM_INFO
	.align		4
.L_25:
        /*0078*/ 	.byte	0x04, 0x17
        /*007a*/ 	.short	(.L_27 - .L_26)
.L_26:
        /*007c*/ 	.word	0x00000000
        /*0080*/ 	.short	0x0005
        /*0082*/ 	.short	0x0028
        /*0084*/ 	.byte	0x00, 0xf4, 0x21, 0x00


	//----- nvinfo : EIATTR_KPARAM_INFO
	.align		4
.L_27:
        /*0088*/ 	.byte	0x04, 0x17
        /*008a*/ 	.short	(.L_29 - .L_28)
.L_28:
        /*008c*/ 	.word	0x00000000
        /*0090*/ 	.short	0x0004
        /*0092*/ 	.short	0x0020
        /*0094*/ 	.byte	0x00, 0xf4, 0x21, 0x00


	//----- nvinfo : EIATTR_KPARAM_INFO
	.align		4
.L_29:
        /*0098*/ 	.byte	0x04, 0x17
        /*009a*/ 	.short	(.L_31 - .L_30)
.L_30:
        /*009c*/ 	.word	0x00000000
        /*00a0*/ 	.short	0x0003
        /*00a2*/ 	.short	0x0018
        /*00a4*/ 	.byte	0x00, 0xf4, 0x21, 0x00


	//----- nvinfo : EIATTR_KPARAM_INFO
	.align		4
.L_31:
        /*00a8*/ 	.byte	0x04, 0x17
        /*00aa*/ 	.short	(.L_33 - .L_32)
.L_32:
        /*00ac*/ 	.word	0x00000000
        /*00b0*/ 	.short	0x0002
        /*00b2*/ 	.short	0x0010
        /*00b4*/ 	.byte	0x00, 0xf4, 0x21, 0x00


	//----- nvinfo : EIATTR_KPARAM_INFO
	.align		4
.L_33:
        /*00b8*/ 	.byte	0x04, 0x17
        /*00ba*/ 	.short	(.L_35 - .L_34)
.L_34:
        /*00bc*/ 	.word	0x00000000
        /*00c0*/ 	.short	0x0001
        /*00c2*/ 	.short	0x0008
        /*00c4*/ 	.byte	0x00, 0xf4, 0x21, 0x00


	//----- nvinfo : EIATTR_KPARAM_INFO
	.align		4
.L_35:
        /*00c8*/ 	.byte	0x04, 0x17
        /*00ca*/ 	.short	(.L_37 - .L_36)
.L_36:
        /*00cc*/ 	.word	0x00000000
        /*00d0*/ 	.short	0x0000
        /*00d2*/ 	.short	0x0000
        /*00d4*/ 	.byte	0x00, 0xf4, 0x21, 0x00


	//----- nvinfo : EIATTR_SPARSE_MMA_MASK
	.align		4
.L_37:
        /*00d8*/ 	.byte	0x03, 0x50
        /*00da*/ 	.short	0x0000


	//----- nvinfo : EIATTR_MAXREG_COUNT
	.align		4
        /*00dc*/ 	.byte	0x03, 0x1b
        /*00de*/ 	.short	0x00ff


	//----- nvinfo : EIATTR_EXIT_INSTR_OFFSETS
	.align		4
        /*00e0*/ 	.byte	0x04, 0x1c
        /*00e2*/ 	.short	(.L_39 - .L_38)


	//   ....[0]....
.L_38:
        /*00e4*/ 	.word	0x00000690


	//----- nvinfo : EIATTR_REQNTID
	.align		4
.L_39:
        /*00e8*/ 	.byte	0x04, 0x10
        /*00ea*/ 	.short	(.L_41 - .L_40)
.L_40:
        /*00ec*/ 	.word	0x00000100
        /*00f0*/ 	.word	0x00000001
        /*00f4*/ 	.word	0x00000001


	//----- nvinfo : EIATTR_CBANK_PARAM_SIZE
	.align		4
.L_41:
        /*00f8*/ 	.byte	0x03, 0x19
        /*00fa*/ 	.short	0x0064


	//----- nvinfo : EIATTR_PARAM_CBANK
	.align		4
        /*00fc*/ 	.byte	0x04, 0x0a
        /*00fe*/ 	.short	(.L_43 - .L_42)
	.align		4
.L_42:
        /*0100*/ 	.word	index@(.nv.constant0.triton_poi_fused__native_batch_norm_legit_no_training__prelu_kernel_6)
        /*0104*/ 	.short	0x0210
        /*0106*/ 	.short	0x0064


	//----- nvinfo : EIATTR_SW_WAR
	.align		4
.L_43:
        /*0108*/ 	.byte	0x04, 0x36
        /*010a*/ 	.short	(.L_45 - .L_44)
.L_44:
        /*010c*/ 	.word	0x00000008
.L_45:


//--------------------- .nv.callgraph             --------------------------
	.section	.nv.callgraph,"",@"SHT_CUDA_CALLGRAPH"
	.align	4
	.sectionentsize	8
	.align		4
        /*0000*/ 	.word	0x00000000
	.align		4
        /*0004*/ 	.word	0xffffffff
	.align		4
        /*0008*/ 	.word	0x00000000
	.align		4
        /*000c*/ 	.word	0xfffffffe
	.align		4
        /*0010*/ 	.word	0x00000000
	.align		4
        /*0014*/ 	.word	0xfffffffd
	.align		4
        /*0018*/ 	.word	0x00000000
	.align		4
        /*001c*/ 	.word	0xfffffffc


//--------------------- .nv.constant4             --------------------------
	.section	.nv.constant4,"a",@progbits
	.align	8
	.align		8
.nv.constant4:
        /*0000*/ 	.dword	_$_str
	.align		8
        /*0008*/ 	.dword	_$_str_$_2


//--------------------- .text.triton_poi_fused__native_batch_norm_legit_no_training__prelu_kernel_6 --------------------------
	.section	.text.triton_poi_fused__native_batch_norm_legit_no_training__prelu_kernel_6,"ax",@progbits
	.align	128
        .global         triton_poi_fused__native_batch_norm_legit_no_training__prelu_kernel_6
        .type           triton_poi_fused__native_batch_norm_legit_no_training__prelu_kernel_6,@function
        .size           triton_poi_fused__native_batch_norm_legit_no_training__prelu_kernel_6,(.L_x_1 - triton_poi_fused__native_batch_norm_legit_no_training__prelu_kernel_6)
        .other          triton_poi_fused__native_batch_norm_legit_no_training__prelu_kernel_6,@"STO_CUDA_ENTRY STV_DEFAULT"
triton_poi_fused__native_batch_norm_legit_no_training__prelu_kernel_6:
.text.triton_poi_fused__native_batch_norm_legit_no_training__prelu_kernel_6:
[----:B------:R-:W-:Y:S01]  /*0000*/  LDC R1, c[0x0][0x28] ;  /* 0x00000a00ff017b82 */ /* 0x000fe20000000800 */
[----:B------:R-:W1:Y:S07]  /*0010*/  S2R R0, SR_TID.X ;  /* 0x0000000000007919 */ /* 0x000e6e0000002100 */
[----:B------:R-:W2:Y:S01]  /*0020*/  LDC.64 R4, c[0x0][0x228] ;  /* 0x00008a00ff047b82 */ /* 0x000ea20000000a00 */
[----:B------:R-:W-:Y:S01]  /*0030*/  ULDC.64 UR4, c[0x0][0x208] ;  /* 0x0000820000047ab9 */ /* 0x000fe20000000a00 */
[----:B------:R-:W3:Y:S06]  /*0040*/  S2R R7, SR_CTAID.X ;  /* 0x0000000000077919 */ /* 0x000eec0000002500 */
[----:B------:R-:W4:Y:S08]  /*0050*/  LDC.64 R12, c[0x0][0x250] ;  /* 0x00009400ff0c7b82 */ /* 0x000f300000000a00 */
[----:B------:R-:W5:Y:S08]  /*0060*/  LDC.64 R10, c[0x0][0x230] ;  /* 0x00008c00ff0a7b82 */ /* 0x000f700000000a00 */
[----:B------:R-:W5:Y:S01]  /*0070*/  LDC.64 R8, c[0x0][0x238] ;  /* 0x00008e00ff087b82 */ /* 0x000f620000000a00 */
[----:B-1----:R-:W-:-:S07]  /*0080*/  SHF.L.U32 R0, R0, 0x1, RZ ;  /* 0x0000000100007819 */ /* 0x002fce00000006ff */
[----:B------:R-:W1:Y:S01]  /*0090*/  LDC.64 R14, c[0x0][0x240] ;  /* 0x00009000ff0e7b82 */ /* 0x000e620000000a00 */
[----:B---3--:R-:W-:Y:S02]  /*00a0*/  SHF.R.S32.HI R3, RZ, 0x16, R7 ;  /* 0x00000016ff037819 */ /* 0x008fe40000011407 */
[----:B------:R-:W-:Y:S02]  /*00b0*/  LOP3.LUT R0, R0, 0x1fe, RZ, 0xc0, !PT ;  /* 0x000001fe00007812 */ /* 0x000fe400078ec0ff */
[----:B------:R-:W-:-:S03]  /*00c0*/  SGXT R3, R3, 0x1 ;  /* 0x000000010303781a */ /* 0x000fc60000000200 */
[----:B------:R-:W3:Y:S01]  /*00d0*/  LDC.64 R16, c[0x0][0x248] ;  /* 0x00009200ff107b82 */ /* 0x000ee20000000a00 */
[----:B------:R-:W-:-:S04]  /*00e0*/  LEA R0, R7, R0, 0x9 ;  /* 0x0000000007007211 */ /* 0x000fc800078e48ff */
[----:B------:R-:W-:-:S03]  /*00f0*/  LEA.HI R3, R3, R0, RZ, 0x5 ;  /* 0x0000000003037211 */ /* 0x000fc600078f28ff */
[----:B------:R-:W1:Y:S01]  /*0100*/  LDC.64 R6, c[0x0][0x220] ;  /* 0x00008800ff067b82 */ /* 0x000e620000000a00 */
[----:B------:R-:W-:-:S04]  /*0110*/  LOP3.LUT R3, R3, 0xffffffe0, RZ, 0xc0, !PT ;  /* 0xffffffe003037812 */ /* 0x000fc800078ec0ff */
[----:B------:R-:W-:-:S03]  /*0120*/  IADD3 R18, R0, -R3, RZ ;  /* 0x8000000300127210 */ /* 0x000fc60007ffe0ff */
[----:B------:R-:W3:Y:S02]  /*0130*/  LDC.64 R2, c[0x0][0x218] ;  /* 0x00008600ff027b82 */ /* 0x000ee40000000a00 */
[----:B--2---:R-:W-:-:S06]  /*0140*/  IMAD.WIDE R4, R18, 0x4, R4 ;  /* 0x0000000412047825 */ /* 0x004fcc00078e0204 */
[----:B------:R-:W2:Y:S01]  /*0150*/  LDG.E.EL.64 R4, desc[UR4][R4.64] ;  /* 0x0000000404047981 */ /* 0x000ea2000c2e1b00 */
[C---:B----4-:R-:W-:Y:S01]  /*0160*/  IMAD.WIDE R12, R18.reuse, 0x4, R12 ;  /* 0x00000004120c7825 */ /* 0x050fe200078e020c */
[----:B------:R-:W4:Y:S05]  /*0170*/  LDC.64 R22, c[0x0][0x258] ;  /* 0x00009600ff167b82 */ /* 0x000f2a0000000a00 */
[----:B------:R-:W2:Y:S01]  /*0180*/  LDG.E.EL.64 R12, desc[UR4][R12.64] ;  /* 0x000000040c0c7981 */ /* 0x000ea2000c2e1b00 */
[C---:B01----:R-:W-:Y:S02]  /*0190*/  IMAD.WIDE R6, R18.reuse, 0x4, R6 ;  /* 0x0000000412067825 */ /* 0x043fe400078e0206 */
[----:B------:R-:W0:Y:S02]  /*01a0*/  LDC.64 R20, c[0x0][0x260] ;  /* 0x00009800ff147b82 */ /* 0x000e240000000a00 */
[----:B-----5:R-:W-:-:S02]  /*01b0*/  IMAD.WIDE R10, R18, 0x4, R10 ;  /* 0x00000004120a7825 */ /* 0x020fc400078e020a */
[----:B------:R-:W5:Y:S02]  /*01c0*/  LDG.E.EL.64 R6, desc[UR4][R6.64] ;  /* 0x0000000406067981 */ /* 0x000f64000c2e1b00 */
[----:B---3--:R-:W-:Y:S02]  /*01d0*/  IMAD.WIDE R2, R0, 0x4, R2 ;  /* 0x0000000400027825 */ /* 0x008fe400078e0202 */
[----:B------:R-:W3:Y:S02]  /*01e0*/  LDG.E.EL.64 R10, desc[UR4][R10.64] ;  /* 0x000000040a0a7981 */ /* 0x000ee4000c2e1b00 */
[C---:B------:R-:W-:Y:S02]  /*01f0*/  IMAD.WIDE R8, R18.reuse, 0x4, R8 ;  /* 0x0000000412087825 */ /* 0x040fe400078e0208 */
[----:B------:R-:W5:Y:S04]  /*0200*/  LDG.E.64 R2, desc[UR4][R2.64] ;  /* 0x0000000402027981 */ /* 0x000f68000c1e1b00 */
[----:B------:R-:W3:Y:S01]  /*0210*/  LDG.E.EL.64 R8, desc[UR4][R8.64] ;  /* 0x0000000408087981 */ /* 0x000ee2000c2e1b00 */
[----:B------:R-:W-:-:S04]  /*0220*/  IMAD.WIDE R14, R18, 0x4, R14 ;  /* 0x00000004120e7825 */ /* 0x000fc800078e020e */
[C---:B------:R-:W-:Y:S02]  /*0230*/  IMAD.WIDE R16, R18.reuse, 0x4, R16 ;  /* 0x0000000412107825 */ /* 0x040fe400078e0210 */
[----:B------:R-:W3:Y:S02]  /*0240*/  LDG.E.EL.64 R14, desc[UR4][R14.64] ;  /* 0x000000040e0e7981 */ /* 0x000ee4000c2e1b00 */
[C---:B----4-:R-:W-:Y:S02]  /*0250*/  IMAD.WIDE R22, R18.reuse, 0x4, R22 ;  /* 0x0000000412167825 */ /* 0x050fe400078e0216 */
[----:B------:R-:W4:Y:S02]  /*0260*/  LDG.E.EL.64 R16, desc[UR4][R16.64] ;  /* 0x0000000410107981 */ /* 0x000f24000c2e1b00 */
[----:B0-----:R-:W-:Y:S02]  /*0270*/  IMAD.WIDE R18, R18, 0x4, R20 ;  /* 0x0000000412127825 */ /* 0x001fe400078e0214 */
[----:B------:R0:W4:Y:S04]  /*0280*/  LDG.E.EL.64 R20, desc[UR4][R22.64] ;  /* 0x0000000416147981 */ /* 0x000128000c2e1b00 */
[----:B------:R-:W4:Y:S01]  /*0290*/  LDG.E.EL.64 R18, desc[UR4][R18.64] ;  /* 0x0000000412127981 */ /* 0x000f22000c2e1b00 */
[----:B--2---:R-:W-:Y:S01]  /*02a0*/  FADD R24, R5, 9.9999997473787516356e-06 ;  /* 0x3727c5ac05187421 */ /* 0x004fe20000000000 */
[----:B------:R-:W-:-:S04]  /*02b0*/  FADD R4, R4, 9.9999997473787516356e-06 ;  /* 0x3727c5ac04047421 */ /* 0x000fc80000000000 */
[----:B------:R-:W1:Y:S08]  /*02c0*/  MUFU.SQRT R25, R4 ;  /* 0x0000000400197308 */ /* 0x000e700000002000 */
[----:B------:R-:W2:Y:S01]  /*02d0*/  MUFU.SQRT R24, R24 ;  /* 0x0000001800187308 */ /* 0x000ea20000002000 */
[C---:B-1----:R-:W-:Y:S02]  /*02e0*/  FSETP.GT.AND P1, PT, R25.reuse, 8.50705917302346158658e+37, PT ;  /* 0x7e8000001900780b */ /* 0x042fe40003f24000 */
[----:B------:R-:W-:-:S02]  /*02f0*/  FSETP.GEU.AND P4, PT, R25, 1.175494350822287508e-38, PT ;  /* 0x008000001900780b */ /* 0x000fc40003f8e000 */
[C---:B--2---:R-:W-:Y:S02]  /*0300*/  FSETP.GT.AND P5, PT, R24.reuse, 8.50705917302346158658e+37, PT ;  /* 0x7e8000001800780b */ /* 0x044fe40003fa4000 */
[----:B------:R-:W-:Y:S01]  /*0310*/  FSETP.GEU.AND P3, PT, R24, 1.175494350822287508e-38, PT ;  /* 0x008000001800780b */ /* 0x000fe20003f6e000 */
[----:B------:R-:W-:Y:S01]  /*0320*/  FADD R12, R12, 9.9999997473787516356e-06 ;  /* 0x3727c5ac0c0c7421 */ /* 0x000fe20000000000 */
[----:B------:R-:W-:-:S05]  /*0330*/  FADD R13, R13, 9.9999997473787516356e-06 ;  /* 0x3727c5ac0d0d7421 */ /* 0x000fca0000000000 */
[----:B------:R-:W-:Y:S01]  /*0340*/  @P1 FMUL R25, R25, 0.25 ;  /* 0x3e80000019191820 */ /* 0x000fe20000400000 */
[----:B------:R1:W-:Y:S03]  /*0350*/  MUFU.SQRT R5, R13 ;  /* 0x0000000d00057308 */ /* 0x0003e60000002000 */
[----:B------:R-:W-:Y:S01]  /*0360*/  @!P4 FMUL R25, R25, 16777216 ;  /* 0x4b8000001919c820 */ /* 0x000fe20000400000 */
[----:B------:R-:W-:-:S04]  /*0370*/  @P5 FMUL R24, R24, 0.25 ;  /* 0x3e80000018185820 */ /* 0x000fc80000400000 */
[----:B------:R-:W2:Y:S01]  /*0380*/  MUFU.SQRT R12, R12 ;  /* 0x0000000c000c7308 */ /* 0x000ea20000002000 */
[----:B------:R-:W-:Y:S01]  /*0390*/  @!P3 FMUL R24, R24, 16777216 ;  /* 0x4b8000001818b820 */ /* 0x000fe20000400000 */
[----:B------:R-:W-:-:S06]  /*03a0*/  HFMA2.MMA R4, -RZ, RZ, 1.625, 0 ;  /* 0x3e800000ff047435 */ /* 0x000fcc00000001ff */
[----:B------:R-:W3:Y:S08]  /*03b0*/  MUFU.RCP R25, R25 ;  /* 0x0000001900197308 */ /* 0x000ef00000001000 */
[----:B------:R-:W3:Y:S01]  /*03c0*/  MUFU.RCP R24, R24 ;  /* 0x0000001800187308 */ /* 0x000ee20000001000 */
[C---:B0-----:R-:W-:Y:S02]  /*03d0*/  FSEL R22, R4.reuse, 1, P1 ;  /* 0x3f80000004167808 */ /* 0x041fe40000800000 */
[----:B-1----:R-:W-:-:S02]  /*03e0*/  FSEL R13, R4, 1, P5 ;  /* 0x3f800000040d7808 */ /* 0x002fc40002800000 */
[----:B--2---:R-:W-:Y:S02]  /*03f0*/  FSETP.GT.AND P0, PT, R12, 8.50705917302346158658e+37, PT ;  /* 0x7e8000000c00780b */ /* 0x004fe40003f04000 */
[----:B------:R-:W-:Y:S01]  /*0400*/  FSETP.GT.AND P1, PT, R5, 8.50705917302346158658e+37, PT ;  /* 0x7e8000000500780b */ /* 0x000fe20003f24000 */
[----:B------:R-:W-:Y:S01]  /*0410*/  @!P4 FMUL R22, R22, 16777216 ;  /* 0x4b8000001616c820 */ /* 0x000fe20000400000 */
[----:B------:R-:W-:Y:S01]  /*0420*/  FSETP.GEU.AND P2, PT, R12, 1.175494350822287508e-38, PT ;  /* 0x008000000c00780b */ /* 0x000fe20003f4e000 */
[----:B------:R-:W-:Y:S01]  /*0430*/  @!P3 FMUL R13, R13, 16777216 ;  /* 0x4b8000000d0db820 */ /* 0x000fe20000400000 */
[----:B------:R-:W-:Y:S01]  /*0440*/  FSETP.GEU.AND P4, PT, R5, 1.175494350822287508e-38, PT ;  /* 0x008000000500780b */ /* 0x000fe20003f8e000 */
[----:B-----5:R-:W-:Y:S01]  /*0450*/  FADD R2, R2, -R6 ;  /* 0x8000000602027221 */ /* 0x020fe20000000000 */
[----:B---3--:R-:W-:Y:S01]  /*0460*/  FMUL R25, R25, R22 ;  /* 0x0000001619197220 */ /* 0x008fe20000400000 */
[----:B------:R-:W-:Y:S01]  /*0470*/  FADD R3, R3, -R7 ;  /* 0x8000000703037221 */ /* 0x000fe20000000000 */
[----:B------:R-:W-:Y:S01]  /*0480*/  FMUL R24, R24, R13 ;  /* 0x0000000d18187220 */ /* 0x000fe20000400000 */
[----:B------:R-:W0:Y:S01]  /*0490*/  LDC.64 R6, c[0x0][0x210] ;  /* 0x00008400ff067b82 */ /* 0x000e220000000a00 */
[----:B------:R-:W-:Y:S01]  /*04a0*/  FMUL R25, R25, R2 ;  /* 0x0000000219197220 */ /* 0x000fe20000400000 */
[----:B------:R-:W-:Y:S01]  /*04b0*/  @P0 FMUL R12, R12, 0.25 ;  /* 0x3e8000000c0c0820 */ /* 0x000fe20000400000 */
[----:B------:R-:W-:Y:S01]  /*04c0*/  FMUL R24, R24, R3 ;  /* 0x0000000318187220 */ /* 0x000fe20000400000 */
[----:B------:R-:W-:Y:S01]  /*04d0*/  @P1 FMUL R5, R5, 0.25 ;  /* 0x3e80000005051820 */ /* 0x000fe20000400000 */
[----:B------:R-:W-:Y:S01]  /*04e0*/  FFMA R8, R10, R25, R8 ;  /* 0x000000190a087223 */ /* 0x000fe20000000008 */
[----:B------:R-:W-:Y:S01]  /*04f0*/  @!P2 FMUL R12, R12, 16777216 ;  /* 0x4b8000000c0ca820 */ /* 0x000fe20000400000 */
[----:B------:R-:W-:Y:S01]  /*0500*/  FFMA R9, R11, R24, R9 ;  /* 0x000000180b097223 */ /* 0x000fe20000000009 */
[----:B------:R-:W-:Y:S01]  /*0510*/  @!P4 FMUL R5, R5, 16777216 ;  /* 0x4b8000000505c820 */ /* 0x000fe20000400000 */
[----:B------:R-:W1:Y:S01]  /*0520*/  LDC.64 R2, c[0x0][0x268] ;  /* 0x00009a00ff027b82 */ /* 0x000e620000000a00 */
[----:B------:R-:W-:-:S02]  /*0530*/  FSETP.GT.AND P5, PT, R8, RZ, PT ;  /* 0x000000ff0800720b */ /* 0x000fc40003fa4000 */
[----:B------:R-:W-:Y:S01]  /*0540*/  FSETP.GT.AND P3, PT, R9, RZ, PT ;  /* 0x000000ff0900720b */ /* 0x000fe20003f64000 */
[----:B------:R-:W2:Y:S01]  /*0550*/  MUFU.RCP R12, R12 ;  /* 0x0000000c000c7308 */ /* 0x000ea20000001000 */
[----:B------:R-:W-:-:S07]  /*0560*/  FSEL R11, R4, 1, P0 ;  /* 0x3f800000040b7808 */ /* 0x000fce0000000000 */
[----:B------:R-:W3:Y:S01]  /*0570*/  MUFU.RCP R5, R5 ;  /* 0x0000000500057308 */ /* 0x000ee20000001000 */
[----:B------:R-:W-:Y:S01]  /*0580*/  FSEL R4, R4, 1, P1 ;  /* 0x3f80000004047808 */ /* 0x000fe20000800000 */
[----:B------:R-:W-:Y:S01]  /*0590*/  @!P2 FMUL R11, R11, 16777216 ;  /* 0x4b8000000b0ba820 */ /* 0x000fe20000400000 */
[----:B------:R-:W-:Y:S01]  /*05a0*/  @!P5 FMUL R8, R14, R8 ;  /* 0x000000080e08d220 */ /* 0x000fe20000400000 */
[----:B------:R-:W-:Y:S02]  /*05b0*/  @!P3 FMUL R9, R15, R9 ;  /* 0x000000090f09b220 */ /* 0x000fe40000400000 */
[----:B------:R-:W-:Y:S01]  /*05c0*/  @!P4 FMUL R4, R4, 16777216 ;  /* 0x4b8000000404c820 */ /* 0x000fe20000400000 */
[----:B--2---:R-:W-:Y:S01]  /*05d0*/  FMUL R11, R12, R11 ;  /* 0x0000000b0c0b7220 */ /* 0x004fe20000400000 */
[----:B----4-:R-:W-:Y:S01]  /*05e0*/  FADD R16, -R16, R8 ;  /* 0x0000000810107221 */ /* 0x010fe20000000100 */
[----:B------:R-:W-:Y:S01]  /*05f0*/  FADD R17, -R17, R9 ;  /* 0x0000000911117221 */ /* 0x000fe20000000100 */
[----:B---3--:R-:W-:-:S02]  /*0600*/  FMUL R4, R5, R4 ;  /* 0x0000000405047220 */ /* 0x008fc40000400000 */
[----:B------:R-:W-:Y:S02]  /*0610*/  FMUL R11, R16, R11 ;  /* 0x0000000b100b7220 */ /* 0x000fe40000400000 */
[----:B------:R-:W-:Y:S01]  /*0620*/  FMUL R4, R17, R4 ;  /* 0x0000000411047220 */ /* 0x000fe20000400000 */
[----:B0-----:R-:W-:-:S04]  /*0630*/  IMAD.WIDE R6, R0, 0x4, R6 ;  /* 0x0000000400067825 */ /* 0x001fc800078e0206 */
[----:B------:R-:W-:Y:S01]  /*0640*/  FFMA R18, R20, R11, R18 ;  /* 0x0000000b14127223 */ /* 0x000fe20000000012 */
[----:B------:R-:W-:Y:S01]  /*0650*/  FFMA R19, R21, R4, R19 ;  /* 0x0000000415137223 */ /* 0x000fe20000000013 */
[----:B-1----:R-:W-:Y:S01]  /*0660*/  IMAD.WIDE R2, R0, 0x4, R2 ;  /* 0x0000000400027825 */ /* 0x002fe200078e0202 */
[----:B------:R-:W-:Y:S04]  /*0670*/  STG.E.64 desc[UR4][R6.64], R8 ;  /* 0x0000000806007986 */ /* 0x000fe8000c101b04 */
[----:B------:R-:W-:Y:S01]  /*0680*/  STG.E.64 desc[UR4][R2.64], R18 ;  /* 0x0000001202007986 */ /* 0x000fe2000c101b04 */
[----:B------:R-:W-:Y:S05]  /*0690*/  EXIT ;  /* 0x000000000000794d */ /* 0x000fea0003800000 */
.L_x_0:
[----:B------:R-:W-:-:S00]  /*06a0*/  BRA `(.L_x_0) ;  /* 0xfffffffc00fc7947 */ /* 0x000fc0000383ffff */
[----:B------:R-:W-:-:S00]  /*06b0*/  NOP ;  /* 0x0000000000007918 */ /* 0x000fc00000000000 */
        /* <DEDUP_REMOVED lines=12> */
.L_x_1:


//--------------------- .nv.global.init           --------------------------
	.section	.nv.global.init,"aw",@progbits
.nv.global.init:
	.type		_$_str,@object
	.size		_$_str,(_$_str_$_2 - _$_str)
_$_str:
        /*0000*/ 	.byte	0x5f, 0x5f, 0x43, 0x55, 0x44, 0x41, 0x5f, 0x46, 0x54, 0x5a, 0x00
	.type		_$_str_$_2,@object
	.size		_$_str_$_2,(.L_1 - _$_str_$_2)
_$_str_$_2:
        /*000b*/ 	.byte	0x5f, 0x5f, 0x43, 0x55, 0x44, 0x41, 0x5f, 0x50, 0x52, 0x45, 0x43, 0x5f, 0x53, 0x51, 0x52, 0x54
        /*001b*/ 	.byte	0x00
.L_1:


//--------------------- .nv.constant0.triton_poi_fused__native_batch_norm_legit_no_training__prelu_kernel_6 --------------------------
	.section	.nv.constant0.triton_poi_fused__native_batch_norm_legit_no_training__prelu_kernel_6,"a",@progbits
	.sectionflags	@""
	.align	4
.nv.constant0.triton_poi_fused__native_batch_norm_legit_no_training__prelu_kernel_6:
	.zero		628
